//
// Generated by NVIDIA NVVM Compiler
//
// Compiler Build ID: CL-36424714
// Cuda compilation tools, release 13.0, V13.0.88
// Based on NVVM 20.0.0
//

.version 9.0
.target sm_100
.address_size 64

	// .globl	_Z9vecMulAddPfS_S_iS_
// _ZZ9vecMulAddPfS_S_iS_E5sdata has been demoted
// _ZZ6vecSumPfS_iE5sdata has been demoted

.visible .entry _Z9vecMulAddPfS_S_iS_(
	.param .u64 .ptr .align 1 _Z9vecMulAddPfS_S_iS__param_0,
	.param .u64 .ptr .align 1 _Z9vecMulAddPfS_S_iS__param_1,
	.param .u64 .ptr .align 1 _Z9vecMulAddPfS_S_iS__param_2,
	.param .u32 _Z9vecMulAddPfS_S_iS__param_3,
	.param .u64 .ptr .align 1 _Z9vecMulAddPfS_S_iS__param_4
)
{
	.reg .pred 	%p<7>;
	.reg .b32 	%r<14>;
	.reg .b32 	%f<9>;
	.reg .b64 	%rd<17>;
	// demoted variable
	.shared .align 4 .b8 _ZZ9vecMulAddPfS_S_iS_E5sdata[16384];
	ld.param.u64 	%rd2, [_Z9vecMulAddPfS_S_iS__param_0];
	ld.param.u64 	%rd3, [_Z9vecMulAddPfS_S_iS__param_1];
	ld.param.u64 	%rd5, [_Z9vecMulAddPfS_S_iS__param_2];
	ld.param.u32 	%r8, [_Z9vecMulAddPfS_S_iS__param_3];
	ld.param.u64 	%rd4, [_Z9vecMulAddPfS_S_iS__param_4];
	cvta.to.global.u64 	%rd1, %rd5;
	mov.u32 	%r1, %ctaid.x;
	mov.u32 	%r13, %ntid.x;
	mov.u32 	%r3, %tid.x;
	mad.lo.s32 	%r4, %r1, %r13, %r3;
	setp.ge.s32 	%p1, %r4, %r8;
	@%p1 bra 	$L__BB0_2;
	cvta.to.global.u64 	%rd6, %rd2;
	cvta.to.global.u64 	%rd7, %rd3;
	mul.wide.s32 	%rd8, %r4, 4;
	add.s64 	%rd9, %rd6, %rd8;
	ld.global.f32 	%f1, [%rd9];
	add.s64 	%rd10, %rd7, %rd8;
	ld.global.f32 	%f2, [%rd10];
	mul.f32 	%f3, %f1, %f2;
	add.s64 	%rd11, %rd1, %rd8;
	st.global.f32 	[%rd11], %f3;
$L__BB0_2:
	setp.ge.s32 	%p2, %r4, %r8;
	bar.sync 	0;
	shl.b32 	%r9, %r3, 2;
	mov.u32 	%r10, _ZZ9vecMulAddPfS_S_iS_E5sdata;
	add.s32 	%r5, %r10, %r9;
	@%p2 bra 	$L__BB0_4;
	mul.wide.s32 	%rd12, %r4, 4;
	add.s64 	%rd13, %rd1, %rd12;
	ld.global.f32 	%f4, [%rd13];
	st.shared.f32 	[%r5], %f4;
$L__BB0_4:
	bar.sync 	0;
	setp.lt.u32 	%p3, %r13, 2;
	@%p3 bra 	$L__BB0_8;
$L__BB0_5:
	shr.u32 	%r7, %r13, 1;
	setp.ge.u32 	%p4, %r3, %r7;
	@%p4 bra 	$L__BB0_7;
	shl.b32 	%r11, %r7, 2;
	add.s32 	%r12, %r5, %r11;
	ld.shared.f32 	%f5, [%r12];
	ld.shared.f32 	%f6, [%r5];
	add.f32 	%f7, %f5, %f6;
	st.shared.f32 	[%r5], %f7;
$L__BB0_7:
	bar.sync 	0;
	setp.gt.u32 	%p5, %r13, 3;
	mov.u32 	%r13, %r7;
	@%p5 bra 	$L__BB0_5;
$L__BB0_8:
	setp.ne.s32 	%p6, %r3, 0;
	@%p6 bra 	$L__BB0_10;
	ld.shared.f32 	%f8, [_ZZ9vecMulAddPfS_S_iS_E5sdata];
	cvta.to.global.u64 	%rd14, %rd4;
	mul.wide.u32 	%rd15, %r1, 4;
	add.s64 	%rd16, %rd14, %rd15;
	st.global.f32 	[%rd16], %f8;
$L__BB0_10:
	ret;

}
	// .globl	_Z6vecSumPfS_i
.visible .entry _Z6vecSumPfS_i(
	.param .u64 .ptr .align 1 _Z6vecSumPfS_i_param_0,
	.param .u64 .ptr .align 1 _Z6vecSumPfS_i_param_1,
	.param .u32 _Z6vecSumPfS_i_param_2
)
{
	.reg .pred 	%p<6>;
	.reg .b32 	%r<14>;
	.reg .b32 	%f<6>;
	.reg .b64 	%rd<9>;
	// demoted variable
	.shared .align 4 .b8 _ZZ6vecSumPfS_iE5sdata[64];
	ld.param.u64 	%rd1, [_Z6vecSumPfS_i_param_0];
	ld.param.u64 	%rd2, [_Z6vecSumPfS_i_param_1];
	ld.param.u32 	%r8, [_Z6vecSumPfS_i_param_2];
	mov.u32 	%r1, %ctaid.x;
	mov.u32 	%r13, %ntid.x;
	mov.u32 	%r3, %tid.x;
	mad.lo.s32 	%r4, %r1, %r13, %r3;
	setp.ge.s32 	%p1, %r4, %r8;
	shl.b32 	%r9, %r3, 2;
	mov.u32 	%r10, _ZZ6vecSumPfS_iE5sdata;
	add.s32 	%r5, %r10, %r9;
	@%p1 bra 	$L__BB1_2;
	cvta.to.global.u64 	%rd3, %rd1;
	mul.wide.s32 	%rd4, %r4, 4;
	add.s64 	%rd5, %rd3, %rd4;
	ld.global.f32 	%f1, [%rd5];
	st.shared.f32 	[%r5], %f1;
$L__BB1_2:
	bar.sync 	0;
	setp.lt.u32 	%p2, %r13, 2;
	@%p2 bra 	$L__BB1_6;
$L__BB1_3:
	shr.u32 	%r7, %r13, 1;
	setp.ge.u32 	%p3, %r3, %r7;
	@%p3 bra 	$L__BB1_5;
	shl.b32 	%r11, %r7, 2;
	add.s32 	%r12, %r5, %r11;
	ld.shared.f32 	%f2, [%r12];
	ld.shared.f32 	%f3, [%r5];
	add.f32 	%f4, %f2, %f3;
	st.shared.f32 	[%r5], %f4;
$L__BB1_5:
	bar.sync 	0;
	setp.gt.u32 	%p4, %r13, 3;
	mov.u32 	%r13, %r7;
	@%p4 bra 	$L__BB1_3;
$L__BB1_6:
	setp.ne.s32 	%p5, %r3, 0;
	@%p5 bra 	$L__BB1_8;
	ld.shared.f32 	%f5, [_ZZ6vecSumPfS_iE5sdata];
	cvta.to.global.u64 	%rd6, %rd2;
	mul.wide.u32 	%rd7, %r1, 4;
	add.s64 	%rd8, %rd6, %rd7;
	st.global.f32 	[%rd8], %f5;
$L__BB1_8:
	ret;

}


// ===== COMPILED SASS (sm_100) =====

	.target	sm_100

	.elftype	@"ET_EXEC"


//--------------------- .note.nv.tkinfo           --------------------------
	.section	.note.nv.tkinfo,"",@"SHT_NOTE"
	.sectionflags	@"SHF_NOTE_NV_TKINFO"
	.tkinfo
        /*0018*/ 	.word	0x00000002
        /*0030*/ 	.string	""
        /*0030*/ 	.string	"ptxas"
        /*0030*/ 	.string	"Cuda compilation tools, release 13.0, V13.0.88"
        /*0030*/ 	.string	"Build cuda_13.0.r13.0/compiler.36424714_0"
        /*0030*/ 	.string	"-arch sm_100 -m 64 "



//--------------------- .note.nv.cuinfo           --------------------------
	.section	.note.nv.cuinfo,"",@"SHT_NOTE"
	.sectionflags	@"SHF_NOTE_NV_CUINFO"
        /*0018*/ 	.short	0x0002
        /*001a*/ 	.short	0x0064
        /*001c*/ 	.short	0x0082
	.zero		2


//--------------------- .nv.info                  --------------------------
	.section	.nv.info,"",@"SHT_CUDA_INFO"
	.align	4


	//----- nvinfo : EIATTR_REGCOUNT
	.align		4
        /*0000*/ 	.byte	0x04, 0x2f
        /*0002*/ 	.short	(.L_1 - .L_0)
	.align		4
.L_0:
        /*0004*/ 	.word	index@(_Z9vecMulAddPfS_S_iS_)
        /*0008*/ 	.word	0x00000012


	//----- nvinfo : EIATTR_FRAME_SIZE
	.align		4
.L_1:
        /*000c*/ 	.byte	0x04, 0x11
        /*000e*/ 	.short	(.L_3 - .L_2)
	.align		4
.L_2:
        /*0010*/ 	.word	index@(_Z9vecMulAddPfS_S_iS_)
        /*0014*/ 	.word	0x00000000


	//----- nvinfo : EIATTR_REGCOUNT
	.align		4
.L_3:
        /*0018*/ 	.byte	0x04, 0x2f
        /*001a*/ 	.short	(.L_5 - .L_4)
	.align		4
.L_4:
        /*001c*/ 	.word	index@(_Z6vecSumPfS_i)
        /*0020*/ 	.word	0x0000000a


	//----- nvinfo : EIATTR_FRAME_SIZE
	.align		4
.L_5:
        /*0024*/ 	.byte	0x04, 0x11
        /*0026*/ 	.short	(.L_7 - .L_6)
	.align		4
.L_6:
        /*0028*/ 	.word	index@(_Z6vecSumPfS_i)
        /*002c*/ 	.word	0x00000000


	//----- nvinfo : EIATTR_MIN_STACK_SIZE
	.align		4
.L_7:
        /*0030*/ 	.byte	0x04, 0x12
        /*0032*/ 	.short	(.L_9 - .L_8)
	.align		4
.L_8:
        /*0034*/ 	.word	index@(_Z6vecSumPfS_i)
        /*0038*/ 	.word	0x00000000


	//----- nvinfo : EIATTR_MIN_STACK_SIZE
	.align		4
.L_9:
        /*003c*/ 	.byte	0x04, 0x12
        /*003e*/ 	.short	(.L_11 - .L_10)
	.align		4
.L_10:
        /*0040*/ 	.word	index@(_Z9vecMulAddPfS_S_iS_)
        /*0044*/ 	.word	0x00000000
.L_11:


//--------------------- .nv.compat                --------------------------
	.section	.nv.compat,"",@"SHT_CUDA_COMPAT_INFO"
	.align	4
        /*0000*/ 	.byte	0x02, 0x09, 0x00, 0x00, 0x02, 0x02, 0x01, 0x00, 0x02, 0x05, 0x05, 0x00, 0x03, 0x07, 0x01, 0x01
        /*0010*/ 	.byte	0x02, 0x03, 0x00, 0x00, 0x02, 0x06, 0x01, 0x00, 0x04, 0x0b, 0x08, 0x00, 0x09, 0x00, 0x00, 0x00
        /*0020*/ 	.byte	0x00, 0x00, 0x00, 0x00


//--------------------- .nv.info._Z6vecSumPfS_i   --------------------------
	.section	.nv.info._Z6vecSumPfS_i,"",@"SHT_CUDA_INFO"
	.sectionflags	@""
	.align	4


	//----- nvinfo : EIATTR_CUDA_API_VERSION
	.align		4
        /*0000*/ 	.byte	0x04, 0x37
        /*0002*/ 	.short	(.L_13 - .L_12)
.L_12:
        /*0004*/ 	.word	0x00000082


	//----- nvinfo : EIATTR_KPARAM_INFO
	.align		4
.L_13:
        /*0008*/ 	.byte	0x04, 0x17
        /*000a*/ 	.short	(.L_15 - .L_14)
.L_14:
        /*000c*/ 	.word	0x00000000
        /*0010*/ 	.short	0x0002
        /*0012*/ 	.short	0x0010
        /*0014*/ 	.byte	0x00, 0xf0, 0x11, 0x00


	//----- nvinfo : EIATTR_KPARAM_INFO
	.align		4
.L_15:
        /*0018*/ 	.byte	0x04, 0x17
        /*001a*/ 	.short	(.L_17 - .L_16)
.L_16:
        /*001c*/ 	.word	0x00000000
        /*0020*/ 	.short	0x0001
        /*0022*/ 	.short	0x0008
        /*0024*/ 	.byte	0x00, 0xf5, 0x21, 0x00


	//----- nvinfo : EIATTR_KPARAM_INFO
	.align		4
.L_17:
        /*0028*/ 	.byte	0x04, 0x17
        /*002a*/ 	.short	(.L_19 - .L_18)
.L_18:
        /*002c*/ 	.word	0x00000000
        /*0030*/ 	.short	0x0000
        /*0032*/ 	.short	0x0000
        /*0034*/ 	.byte	0x00, 0xf5, 0x21, 0x00


	//----- nvinfo : EIATTR_SPARSE_MMA_MASK
	.align		4
.L_19:
        /*0038*/ 	.byte	0x03, 0x50
        /*003a*/ 	.short	0x0000


	//----- nvinfo : EIATTR_MAXREG_COUNT
	.align		4
        /*003c*/ 	.byte	0x03, 0x1b
        /*003e*/ 	.short	0x00ff


	//----- nvinfo : EIATTR_NUM_BARRIERS
	.align		4
        /*0040*/ 	.byte	0x02, 0x4c
        /*0042*/ 	.byte	0x01
	.zero		1


	//----- nvinfo : EIATTR_MERCURY_ISA_VERSION
	.align		4
        /*0044*/ 	.byte	0x03, 0x5f
        /*0046*/ 	.short	0x0101


	//----- nvinfo : EIATTR_VRC_CTA_INIT_COUNT
	.align		4
        /*0048*/ 	.byte	0x02, 0x4a
	.zero		1
	.zero		1


	//----- nvinfo : EIATTR_EXIT_INSTR_OFFSETS
	.align		4
        /*004c*/ 	.byte	0x04, 0x1c
        /*004e*/ 	.short	(.L_21 - .L_20)


	//   ....[0]....
.L_20:
        /*0050*/ 	.word	0x00000200


	//   ....[1]....
        /*0054*/ 	.word	0x00000280


	//----- nvinfo : EIATTR_CBANK_PARAM_SIZE
	.align		4
.L_21:
        /*0058*/ 	.byte	0x03, 0x19
        /*005a*/ 	.short	0x0014


	//----- nvinfo : EIATTR_PARAM_CBANK
	.align		4
        /*005c*/ 	.byte	0x04, 0x0a
        /*005e*/ 	.short	(.L_23 - .L_22)
	.align		4
.L_22:
        /*0060*/ 	.word	index@(.nv.constant0._Z6vecSumPfS_i)
        /*0064*/ 	.short	0x0380
        /*0066*/ 	.short	0x0014


	//----- nvinfo : EIATTR_SW_WAR
	.align		4
.L_23:
        /*0068*/ 	.byte	0x04, 0x36
        /*006a*/ 	.short	(.L_25 - .L_24)
.L_24:
        /*006c*/ 	.word	0x00000008
.L_25:


//--------------------- .nv.info._Z9vecMulAddPfS_S_iS_ --------------------------
	.section	.nv.info._Z9vecMulAddPfS_S_iS_,"",@"SHT_CUDA_INFO"
	.sectionflags	@""
	.align	4


	//----- nvinfo : EIATTR_CUDA_API_VERSION
	.align		4
        /*0000*/ 	.byte	0x04, 0x37
        /*0002*/ 	.short	(.L_27 - .L_26)
.L_26:
        /*0004*/ 	.word	0x00000082


	//----- nvinfo : EIATTR_KPARAM_INFO
	.align		4
.L_27:
        /*0008*/ 	.byte	0x04, 0x17
        /*000a*/ 	.short	(.L_29 - .L_28)
.L_28:
        /*000c*/ 	.word	0x00000000
        /*0010*/ 	.short	0x0004
        /*0012*/ 	.short	0x0020
        /*0014*/ 	.byte	0x00, 0xf5, 0x21, 0x00


	//----- nvinfo : EIATTR_KPARAM_INFO
	.align		4
.L_29:
        /*0018*/ 	.byte	0x04, 0x17
        /*001a*/ 	.short	(.L_31 - .L_30)
.L_30:
        /*001c*/ 	.word	0x00000000
        /*0020*/ 	.short	0x0003
        /*0022*/ 	.short	0x0018
        /*0024*/ 	.byte	0x00, 0xf0, 0x11, 0x00


	//----- nvinfo : EIATTR_KPARAM_INFO
	.align		4
.L_31:
        /*0028*/ 	.byte	0x04, 0x17
        /*002a*/ 	.short	(.L_33 - .L_32)
.L_32:
        /*002c*/ 	.word	0x00000000
        /*0030*/ 	.short	0x0002
        /*0032*/ 	.short	0x0010
        /*0034*/ 	.byte	0x00, 0xf5, 0x21, 0x00


	//----- nvinfo : EIATTR_KPARAM_INFO
	.align		4
.L_33:
        /*0038*/ 	.byte	0x04, 0x17
        /*003a*/ 	.short	(.L_35 - .L_34)
.L_34:
        /*003c*/ 	.word	0x00000000
        /*0040*/ 	.short	0x0001
        /*0042*/ 	.short	0x0008
        /*0044*/ 	.byte	0x00, 0xf5, 0x21, 0x00


	//----- nvinfo : EIATTR_KPARAM_INFO
	.align		4
.L_35:
        /*0048*/ 	.byte	0x04, 0x17
        /*004a*/ 	.short	(.L_37 - .L_36)
.L_36:
        /*004c*/ 	.word	0x00000000
        /*0050*/ 	.short	0x0000
        /*0052*/ 	.short	0x0000
        /*0054*/ 	.byte	0x00, 0xf5, 0x21, 0x00


	//----- nvinfo : EIATTR_SPARSE_MMA_MASK
	.align		4
.L_37:
        /*0058*/ 	.byte	0x03, 0x50
        /*005a*/ 	.short	0x0000


	//----- nvinfo : EIATTR_MAXREG_COUNT
	.align		4
        /*005c*/ 	.byte	0x03, 0x1b
        /*005e*/ 	.short	0x00ff


	//----- nvinfo : EIATTR_NUM_BARRIERS
	.align		4
        /*0060*/ 	.byte	0x02, 0x4c
        /*0062*/ 	.byte	0x01
	.zero		1


	//----- nvinfo : EIATTR_MERCURY_ISA_VERSION
	.align		4
        /*0064*/ 	.byte	0x03, 0x5f
        /*0066*/ 	.short	0x0101


	//----- nvinfo : EIATTR_VRC_CTA_INIT_COUNT
	.align		4
        /*0068*/ 	.byte	0x02, 0x4a
	.zero		1
	.zero		1


	//----- nvinfo : EIATTR_EXIT_INSTR_OFFSETS
	.align		4
        /*006c*/ 	.byte	0x04, 0x1c
        /*006e*/ 	.short	(.L_39 - .L_38)


	//   ....[0]....
.L_38:
        /*0070*/ 	.word	0x000002b0


	//   ....[1]....
        /*0074*/ 	.word	0x00000330


	//----- nvinfo : EIATTR_CBANK_PARAM_SIZE
	.align		4
.L_39:
        /*0078*/ 	.byte	0x03, 0x19
        /*007a*/ 	.short	0x0028


	//----- nvinfo : EIATTR_PARAM_CBANK
	.align		4
        /*007c*/ 	.byte	0x04, 0x0a
        /*007e*/ 	.short	(.L_41 - .L_40)
	.align		4
.L_40:
        /*0080*/ 	.word	index@(.nv.constant0._Z9vecMulAddPfS_S_iS_)
        /*0084*/ 	.short	0x0380
        /*0086*/ 	.short	0x0028


	//----- nvinfo : EIATTR_SW_WAR
	.align		4
.L_41:
        /*0088*/ 	.byte	0x04, 0x36
        /*008a*/ 	.short	(.L_43 - .L_42)
.L_42:
        /*008c*/ 	.word	0x00000008
.L_43:


//--------------------- .nv.callgraph             --------------------------
	.section	.nv.callgraph,"",@"SHT_CUDA_CALLGRAPH"
	.align	4
	.sectionentsize	8
	.align		4
        /*0000*/ 	.word	0x00000000
	.align		4
        /*0004*/ 	.word	0xffffffff
	.align		4
        /*0008*/ 	.word	0x00000000
	.align		4
        /*000c*/ 	.word	0xfffffffe
	.align		4
        /*0010*/ 	.word	0x00000000
	.align		4
        /*0014*/ 	.word	0xfffffffd
	.align		4
        /*0018*/ 	.word	0x00000000
	.align		4
        /*001c*/ 	.word	0xfffffffc


//--------------------- .text._Z6vecSumPfS_i      --------------------------
	.section	.text._Z6vecSumPfS_i,"ax",@progbits
	.align	128
        .global         _Z6vecSumPfS_i
        .type           _Z6vecSumPfS_i,@function
        .size           _Z6vecSumPfS_i,(.L_x_6 - _Z6vecSumPfS_i)
        .other          _Z6vecSumPfS_i,@"STO_CUDA_ENTRY STV_DEFAULT"
_Z6vecSumPfS_i:
.text._Z6vecSumPfS_i:
[----:B------:R-:W-:Y:S01]  /*0000*/  LDC R1, c[0x0][0x37c] ;  /* 0x0000df00ff017b82 */ /* 0x000fe20000000800 */
[----:B------:R-:W0:Y:S01]  /*0010*/  S2R R7, SR_CTAID.X ;  /* 0x0000000000077919 */ /* 0x000e220000002500 */
[----:B------:R-:W0:Y:S01]  /*0020*/  LDCU UR8, c[0x0][0x360] ;  /* 0x00006c00ff0877ac */ /* 0x000e220008000800 */
[----:B------:R-:W0:Y:S01]  /*0030*/  S2R R6, SR_TID.X ;  /* 0x0000000000067919 */ /* 0x000e220000002100 */
[----:B------:R-:W1:Y:S01]  /*0040*/  LDCU UR4, c[0x0][0x390] ;  /* 0x00007200ff0477ac */ /* 0x000e620008000800 */
[----:B------:R-:W2:Y:S01]  /*0050*/  LDCU.64 UR6, c[0x0][0x358] ;  /* 0x00006b00ff0677ac */ /* 0x000ea20008000a00 */
[----:B0-----:R-:W-:-:S05]  /*0060*/  IMAD R5, R7, UR8, R6 ;  /* 0x0000000807057c24 */ /* 0x001fca000f8e0206 */
[----:B-1----:R-:W-:-:S13]  /*0070*/  ISETP.GE.AND P1, PT, R5, UR4, PT ;  /* 0x0000000405007c0c */ /* 0x002fda000bf26270 */
[----:B------:R-:W0:Y:S02]  /*0080*/  @!P1 LDC.64 R2, c[0x0][0x380] ;  /* 0x0000e000ff029b82 */ /* 0x000e240000000a00 */
[----:B0-----:R-:W-:-:S06]  /*0090*/  @!P1 IMAD.WIDE R2, R5, 0x4, R2 ;  /* 0x0000000405029825 */ /* 0x001fcc00078e0202 */
[----:B--2---:R-:W2:Y:S01]  /*00a0*/  @!P1 LDG.E R3, desc[UR6][R2.64] ;  /* 0x0000000602039981 */ /* 0x004ea2000c1e1900 */
[----:B------:R-:W0:Y:S01]  /*00b0*/  S2UR UR5, SR_CgaCtaId ;  /* 0x00000000000579c3 */ /* 0x000e220000008800 */
[----:B------:R-:W-:Y:S01]  /*00c0*/  IMAD.U32 R4, RZ, RZ, UR8 ;  /* 0x00000008ff047e24 */ /* 0x000fe2000f8e00ff */
[----:B------:R-:W-:Y:S01]  /*00d0*/  UMOV UR4, 0x400 ;  /* 0x0000040000047882 */ /* 0x000fe20000000000 */
[----:B------:R-:W-:-:S03]  /*00e0*/  ISETP.NE.AND P0, PT, R6, RZ, PT ;  /* 0x000000ff0600720c */ /* 0x000fc60003f05270 */
[----:B------:R-:W-:Y:S01]  /*00f0*/  ISETP.GE.U32.AND P2, PT, R4, 0x2, PT ;  /* 0x000000020400780c */ /* 0x000fe20003f46070 */
[----:B0-----:R-:W-:-:S06]  /*0100*/  ULEA UR4, UR5, UR4, 0x18 ;  /* 0x0000000405047291 */ /* 0x001fcc000f8ec0ff */
[----:B------:R-:W-:-:S05]  /*0110*/  LEA R0, R6, UR4, 0x2 ;  /* 0x0000000406007c11 */ /* 0x000fca000f8e10ff */
[----:B--2---:R0:W-:Y:S01]  /*0120*/  @!P1 STS [R0], R3 ;  /* 0x0000000300009388 */ /* 0x0041e20000000800 */
[----:B------:R-:W-:Y:S06]  /*0130*/  BAR.SYNC.DEFER_BLOCKING 0x0 ;  /* 0x0000000000007b1d */ /* 0x000fec0000010000 */
[----:B------:R-:W-:Y:S05]  /*0140*/  @!P2 BRA `(.L_x_0) ;  /* 0x00000000002ca947 */ /* 0x000fea0003800000 */
.L_x_1:
[----:B------:R-:W-:-:S04]  /*0150*/  SHF.R.U32.HI R5, RZ, 0x1, R4 ;  /* 0x00000001ff057819 */ /* 0x000fc80000011604 */
[----:B------:R-:W-:-:S13]  /*0160*/  ISETP.GE.U32.AND P1, PT, R6, R5, PT ;  /* 0x000000050600720c */ /* 0x000fda0003f26070 */
[----:B------:R-:W-:Y:S01]  /*0170*/  @!P1 IMAD R2, R5, 0x4, R0 ;  /* 0x0000000405029824 */ /* 0x000fe200078e0200 */
[----:B0-----:R-:W-:Y:S05]  /*0180*/  @!P1 LDS R3, [R0] ;  /* 0x0000000000039984 */ /* 0x001fea0000000800 */
[----:B------:R-:W0:Y:S02]  /*0190*/  @!P1 LDS R2, [R2] ;  /* 0x0000000002029984 */ /* 0x000e240000000800 */
[----:B0-----:R-:W-:-:S05]  /*01a0*/  @!P1 FADD R3, R2, R3 ;  /* 0x0000000302039221 */ /* 0x001fca0000000000 */
[----:B------:R1:W-:Y:S01]  /*01b0*/  @!P1 STS [R0], R3 ;  /* 0x0000000300009388 */ /* 0x0003e20000000800 */
[----:B------:R-:W-:Y:S01]  /*01c0*/  BAR.SYNC.DEFER_BLOCKING 0x0 ;  /* 0x0000000000007b1d */ /* 0x000fe20000010000 */
[----:B------:R-:W-:Y:S01]  /*01d0*/  ISETP.GT.U32.AND P1, PT, R4, 0x3, PT ;  /* 0x000000030400780c */ /* 0x000fe20003f24070 */
[----:B------:R-:W-:-:S12]  /*01e0*/  IMAD.MOV.U32 R4, RZ, RZ, R5 ;  /* 0x000000ffff047224 */ /* 0x000fd800078e0005 */
[----:B-1----:R-:W-:Y:S05]  /*01f0*/  @P1 BRA `(.L_x_1) ;  /* 0xfffffffc00d41947 */ /* 0x002fea000383ffff */
.L_x_0:
[----:B------:R-:W-:Y:S05]  /*0200*/  @P0 EXIT ;  /* 0x000000000000094d */ /* 0x000fea0003800000 */
[----:B------:R-:W1:Y:S01]  /*0210*/  S2UR UR5, SR_CgaCtaId ;  /* 0x00000000000579c3 */ /* 0x000e620000008800 */
[----:B------:R-:W-:-:S07]  /*0220*/  UMOV UR4, 0x400 ;  /* 0x0000040000047882 */ /* 0x000fce0000000000 */
[----:B0-----:R-:W0:Y:S01]  /*0230*/  LDC.64 R2, c[0x0][0x388] ;  /* 0x0000e200ff027b82 */ /* 0x001e220000000a00 */
[----:B-1----:R-:W-:Y:S01]  /*0240*/  ULEA UR4, UR5, UR4, 0x18 ;  /* 0x0000000405047291 */ /* 0x002fe2000f8ec0ff */
[----:B0-----:R-:W-:-:S08]  /*0250*/  IMAD.WIDE.U32 R2, R7, 0x4, R2 ;  /* 0x0000000407027825 */ /* 0x001fd000078e0002 */
[----:B------:R-:W0:Y:S04]  /*0260*/  LDS R5, [UR4] ;  /* 0x00000004ff057984 */ /* 0x000e280008000800 */
[----:B0-----:R-:W-:Y:S01]  /*0270*/  STG.E desc[UR6][R2.64], R5 ;  /* 0x0000000502007986 */ /* 0x001fe2000c101906 */
[----:B------:R-:W-:Y:S05]  /*0280*/  EXIT ;  /* 0x000000000000794d */ /* 0x000fea0003800000 */
.L_x_2:
[----:B------:R-:W-:-:S00]  /*0290*/  BRA `(.L_x_2) ;  /* 0xfffffffc00fc7947 */ /* 0x000fc0000383ffff */
[----:B------:R-:W-:-:S00]  /*02a0*/  NOP ;  /* 0x0000000000007918 */ /* 0x000fc00000000000 */
        /* <DEDUP_REMOVED lines=13> */
.L_x_6:


//--------------------- .text._Z9vecMulAddPfS_S_iS_ --------------------------
	.section	.text._Z9vecMulAddPfS_S_iS_,"ax",@progbits
	.align	128
        .global         _Z9vecMulAddPfS_S_iS_
        .type           _Z9vecMulAddPfS_S_iS_,@function
        .size           _Z9vecMulAddPfS_S_iS_,(.L_x_7 - _Z9vecMulAddPfS_S_iS_)
        .other          _Z9vecMulAddPfS_S_iS_,@"STO_CUDA_ENTRY STV_DEFAULT"
_Z9vecMulAddPfS_S_iS_:
.text._Z9vecMulAddPfS_S_iS_:
[----:B------:R-:W-:Y:S01]  /*0000*/  LDC R1, c[0x0][0x37c] ;  /* 0x0000df00ff017b82 */ /* 0x000fe20000000800 */
[----:B------:R-:W0:Y:S01]  /*0010*/  S2R R0, SR_CTAID.X ;  /* 0x0000000000007919 */ /* 0x000e220000002500 */
[----:B------:R-:W0:Y:S06]  /*0020*/  LDCU UR8, c[0x0][0x360] ;  /* 0x00006c00ff0877ac */ /* 0x000e2c0008000800 */
[----:B------:R-:W1:Y:S01]  /*0030*/  LDC.64 R4, c[0x0][0x380] ;  /* 0x0000e000ff047b82 */ /* 0x000e620000000a00 */
[----:B------:R-:W0:Y:S01]  /*0040*/  S2R R3, SR_TID.X ;  /* 0x0000000000037919 */ /* 0x000e220000002100 */
[----:B------:R-:W2:Y:S01]  /*0050*/  LDCU UR4, c[0x0][0x398] ;  /* 0x00007300ff0477ac */ /* 0x000ea20008000800 */
[----:B------:R-:W3:Y:S05]  /*0060*/  LDCU.64 UR6, c[0x0][0x358] ;  /* 0x00006b00ff0677ac */ /* 0x000eea0008000a00 */
[----:B------:R-:W4:Y:S01]  /*0070*/  LDC.64 R6, c[0x0][0x388] ;  /* 0x0000e200ff067b82 */ /* 0x000f220000000a00 */
[----:B0-----:R-:W-:-:S05]  /*0080*/  IMAD R13, R0, UR8, R3 ;  /* 0x00000008000d7c24 */ /* 0x001fca000f8e0203 */
[----:B--2---:R-:W-:-:S13]  /*0090*/  ISETP.GE.AND P1, PT, R13, UR4, PT ;  /* 0x000000040d007c0c */ /* 0x004fda000bf26270 */
[C---:B-1----:R-:W-:Y:S01]  /*00a0*/  @!P1 IMAD.WIDE R4, R13.reuse, 0x4, R4 ;  /* 0x000000040d049825 */ /* 0x042fe200078e0204 */
[----:B------:R-:W0:Y:S03]  /*00b0*/  @!P1 LDC.64 R8, c[0x0][0x390] ;  /* 0x0000e400ff089b82 */ /* 0x000e260000000a00 */
[C---:B----4-:R-:W-:Y:S02]  /*00c0*/  @!P1 IMAD.WIDE R6, R13.reuse, 0x4, R6 ;  /* 0x000000040d069825 */ /* 0x050fe400078e0206 */
[----:B---3--:R-:W2:Y:S03]  /*00d0*/  @!P1 LDG.E R4, desc[UR6][R4.64] ;  /* 0x0000000604049981 */ /* 0x008ea6000c1e1900 */
[----:B------:R-:W1:Y:S01]  /*00e0*/  @!P1 LDC.64 R10, c[0x0][0x390] ;  /* 0x0000e400ff0a9b82 */ /* 0x000e620000000a00 */
[----:B------:R-:W2:Y:S01]  /*00f0*/  @!P1 LDG.E R7, desc[UR6][R6.64] ;  /* 0x0000000606079981 */ /* 0x000ea2000c1e1900 */
[----:B0-----:R-:W-:-:S04]  /*0100*/  @!P1 IMAD.WIDE R8, R13, 0x4, R8 ;  /* 0x000000040d089825 */ /* 0x001fc800078e0208 */
[----:B-1----:R-:W-:-:S04]  /*0110*/  @!P1 IMAD.WIDE R10, R13, 0x4, R10 ;  /* 0x000000040d0a9825 */ /* 0x002fc800078e020a */
[----:B--2---:R-:W-:-:S05]  /*0120*/  @!P1 FMUL R15, R4, R7 ;  /* 0x00000007040f9220 */ /* 0x004fca0000400000 */
[----:B------:R0:W-:Y:S01]  /*0130*/  @!P1 STG.E desc[UR6][R8.64], R15 ;  /* 0x0000000f08009986 */ /* 0x0001e2000c101906 */
[----:B------:R-:W-:Y:S06]  /*0140*/  BAR.SYNC.DEFER_BLOCKING 0x0 ;  /* 0x0000000000007b1d */ /* 0x000fec0000010000 */
[----:B------:R-:W2:Y:S02]  /*0150*/  @!P1 LDG.E R11, desc[UR6][R10.64] ;  /* 0x000000060a0b9981 */ /* 0x000ea4000c1e1900 */
[----:B------:R-:W1:Y:S01]  /*0160*/  S2UR UR5, SR_CgaCtaId ;  /* 0x00000000000579c3 */ /* 0x000e620000008800 */
[----:B------:R-:W-:Y:S01]  /*0170*/  MOV R2, UR8 ;  /* 0x0000000800027c02 */ /* 0x000fe20008000f00 */
[----:B------:R-:W-:Y:S01]  /*0180*/  UMOV UR4, 0x400 ;  /* 0x0000040000047882 */ /* 0x000fe20000000000 */
[----:B------:R-:W-:-:S02]  /*0190*/  ISETP.NE.AND P0, PT, R3, RZ, PT ;  /* 0x000000ff0300720c */ /* 0x000fc40003f05270 */
[----:B------:R-:W-:Y:S01]  /*01a0*/  ISETP.GE.U32.AND P2, PT, R2, 0x2, PT ;  /* 0x000000020200780c */ /* 0x000fe20003f46070 */
[----:B-1----:R-:W-:-:S06]  /*01b0*/  ULEA UR4, UR5, UR4, 0x18 ;  /* 0x0000000405047291 */ /* 0x002fcc000f8ec0ff */
[----:B------:R-:W-:-:S05]  /*01c0*/  LEA R4, R3, UR4, 0x2 ;  /* 0x0000000403047c11 */ /* 0x000fca000f8e10ff */
[----:B--2---:R0:W-:Y:S01]  /*01d0*/  @!P1 STS [R4], R11 ;  /* 0x0000000b04009388 */ /* 0x0041e20000000800 */
[----:B------:R-:W-:Y:S06]  /*01e0*/  BAR.SYNC.DEFER_BLOCKING 0x0 ;  /* 0x0000000000007b1d */ /* 0x000fec0000010000 */
[----:B------:R-:W-:Y:S05]  /*01f0*/  @!P2 BRA `(.L_x_3) ;  /* 0x00000000002ca947 */ /* 0x000fea0003800000 */
.L_x_4:
[----:B0-----:R-:W-:-:S04]  /*0200*/  SHF.R.U32.HI R8, RZ, 0x1, R2 ;  /* 0x00000001ff087819 */ /* 0x001fc80000011602 */
[----:B------:R-:W-:-:S13]  /*0210*/  ISETP.GE.U32.AND P1, PT, R3, R8, PT ;  /* 0x000000080300720c */ /* 0x000fda0003f26070 */
[----:B------:R-:W-:Y:S01]  /*0220*/  @!P1 LEA R5, R8, R4, 0x2 ;  /* 0x0000000408059211 */ /* 0x000fe200078e10ff */
[----:B------:R-:W-:Y:S05]  /*0230*/  @!P1 LDS R6, [R4] ;  /* 0x0000000004069984 */ /* 0x000fea0000000800 */
[----:B------:R-:W0:Y:S02]  /*0240*/  @!P1 LDS R5, [R5] ;  /* 0x0000000005059984 */ /* 0x000e240000000800 */
[----:B0-----:R-:W-:-:S05]  /*0250*/  @!P1 FADD R7, R5, R6 ;  /* 0x0000000605079221 */ /* 0x001fca0000000000 */
[----:B------:R1:W-:Y:S01]  /*0260*/  @!P1 STS [R4], R7 ;  /* 0x0000000704009388 */ /* 0x0003e20000000800 */
[----:B------:R-:W-:Y:S01]  /*0270*/  BAR.SYNC.DEFER_BLOCKING 0x0 ;  /* 0x0000000000007b1d */ /* 0x000fe20000010000 */
[----:B------:R-:W-:Y:S02]  /*0280*/  ISETP.GT.U32.AND P1, PT, R2, 0x3, PT ;  /* 0x000000030200780c */ /* 0x000fe40003f24070 */
[----:B------:R-:W-:-:S11]  /*0290*/  MOV R2, R8 ;  /* 0x0000000800027202 */ /* 0x000fd60000000f00 */
[----:B-1----:R-:W-:Y:S05]  /*02a0*/  @P1 BRA `(.L_x_4) ;  /* 0xfffffffc00d41947 */ /* 0x002fea000383ffff */
.L_x_3:
[----:B------:R-:W-:Y:S05]  /*02b0*/  @P0 EXIT ;  /* 0x000000000000094d */ /* 0x000fea0003800000 */
[----:B------:R-:W1:Y:S01]  /*02c0*/  S2UR UR5, SR_CgaCtaId ;  /* 0x00000000000579c3 */ /* 0x000e620000008800 */
[----:B------:R-:W-:-:S07]  /*02d0*/  UMOV UR4, 0x400 ;  /* 0x0000040000047882 */ /* 0x000fce0000000000 */
[----:B------:R-:W2:Y:S01]  /*02e0*/  LDC.64 R2, c[0x0][0x3a0] ;  /* 0x0000e800ff027b82 */ /* 0x000ea20000000a00 */
[----:B-1----:R-:W-:Y:S01]  /*02f0*/  ULEA UR4, UR5, UR4, 0x18 ;  /* 0x0000000405047291 */ /* 0x002fe2000f8ec0ff */
[----:B--2---:R-:W-:-:S08]  /*0300*/  IMAD.WIDE.U32 R2, R0, 0x4, R2 ;  /* 0x0000000400027825 */ /* 0x004fd000078e0002 */
[----:B------:R-:W1:Y:S04]  /*0310*/  LDS R5, [UR4] ;  /* 0x00000004ff057984 */ /* 0x000e680008000800 */
[----:B-1----:R-:W-:Y:S01]  /*0320*/  STG.E desc[UR6][R2.64], R5 ;  /* 0x0000000502007986 */ /* 0x002fe2000c101906 */
[----:B------:R-:W-:Y:S05]  /*0330*/  EXIT ;  /* 0x000000000000794d */ /* 0x000fea0003800000 */
.L_x_5:
        /* <DEDUP_REMOVED lines=12> */
.L_x_7:


//--------------------- .nv.shared._Z6vecSumPfS_i --------------------------
	.section	.nv.shared._Z6vecSumPfS_i,"aw",@nobits
	.sectionflags	@""
	.align	4
.nv.shared._Z6vecSumPfS_i:
	.zero		1088


//--------------------- .nv.shared.reserved.0     --------------------------
	.section	.nv.shared.reserved.0,"aw",@nobits
	.weak		__nv_reservedSMEM_offset_0_alias
	.size		__nv_reservedSMEM_offset_0_alias, 0, 64
	.other		__nv_reservedSMEM_offset_0_alias,@"STO_CUDA_RESERVED_SHARED STV_DEFAULT"
__nv_reservedSMEM_offset_0_alias:
	.zero		0
	.zero		64


//--------------------- .nv.shared._Z9vecMulAddPfS_S_iS_ --------------------------
	.section	.nv.shared._Z9vecMulAddPfS_S_iS_,"aw",@nobits
	.sectionflags	@""
	.align	4
.nv.shared._Z9vecMulAddPfS_S_iS_:
	.zero		17408


//--------------------- .nv.constant0._Z6vecSumPfS_i --------------------------
	.section	.nv.constant0._Z6vecSumPfS_i,"a",@progbits
	.sectionflags	@""
	.align	4
.nv.constant0._Z6vecSumPfS_i:
	.zero		916


//--------------------- .nv.constant0._Z9vecMulAddPfS_S_iS_ --------------------------
	.section	.nv.constant0._Z9vecMulAddPfS_S_iS_,"a",@progbits
	.sectionflags	@""
	.align	4
.nv.constant0._Z9vecMulAddPfS_S_iS_:
	.zero		936


//--------------------- SYMBOLS --------------------------

	.type		.nv.reservedSmem.offset0,@object
	.size		.nv.reservedSmem.offset0,0x4
	.type		.nv.reservedSmem.cap,@object
	.size		.nv.reservedSmem.cap,0x4
